	.headerflags	@"EF_CUDA_TEXMODE_UNIFIED EF_CUDA_64BIT_ADDRESS EF_CUDA_ACCELERATORS EF_CUDA_SM90 EF_CUDA_VIRTUAL_SM(EF_CUDA_SM90)"
	.elftype	@"ET_EXEC"


//--------------------- .nv.info                  --------------------------
	.section	.nv.info,"",@"SHT_CUDA_INFO"
	.align	4


	//----- nvinfo : EIATTR_REGCOUNT
	.align		4
        /*0000*/ 	.byte	0x04, 0x2f
        /*0002*/ 	.short	(.L_3 - .L_2)
	.align		4
.L_2:
        /*0004*/ 	.word	index@(triton_poi_fused__native_batch_norm_legit_no_training_relu_9)
        /*0008*/ 	.word	0x0000001c


	//----- nvinfo : EIATTR_MIN_STACK_SIZE
	.align		4
.L_3:
        /*000c*/ 	.byte	0x04, 0x12
        /*000e*/ 	.short	(.L_5 - .L_4)
	.align		4
.L_4:
        /*0010*/ 	.word	index@(triton_poi_fused__native_batch_norm_legit_no_training_relu_9)
        /*0014*/ 	.word	0x00000000


	//----- nvinfo : EIATTR_FRAME_SIZE
	.align		4
.L_5:
        /*0018*/ 	.byte	0x04, 0x11
        /*001a*/ 	.short	(.L_7 - .L_6)
	.align		4
.L_6:
        /*001c*/ 	.word	index@(triton_poi_fused__native_batch_norm_legit_no_training_relu_9)
        /*0020*/ 	.word	0x00000000


	//----- nvinfo : EIATTR_MIN_STACK_SIZE
	.align		4
.L_7:
        /*0024*/ 	.byte	0x04, 0x12
        /*0026*/ 	.short	(.L_9 - .L_8)
	.align		4
.L_8:
        /*0028*/ 	.word	index@(triton_poi_fused__native_batch_norm_legit_no_training_relu_9)
        /*002c*/ 	.word	0x00000000
.L_9:


//--------------------- .nv.info.triton_poi_fused__native_batch_norm_legit_no_training_relu_9 --------------------------
	.section	.nv.info.triton_poi_fused__native_batch_norm_legit_no_training_relu_9,"",@"SHT_CUDA_INFO"
	.sectionflags	@""
	.align	4


	//----- nvinfo : EIATTR_CUDA_API_VERSION
	.align		4
        /*0000*/ 	.byte	0x04, 0x37
        /*0002*/ 	.short	(.L_11 - .L_10)
.L_10:
        /*0004*/ 	.word	0x0000007c


	//----- nvinfo : EIATTR_KPARAM_INFO
	.align		4
.L_11:
        /*0008*/ 	.byte	0x04, 0x17
        /*000a*/ 	.short	(.L_13 - .L_12)
.L_12:
        /*000c*/ 	.word	0x00000000
        /*0010*/ 	.short	0x0006
        /*0012*/ 	.short	0x0030
        /*0014*/ 	.byte	0x00, 0xf0, 0x11, 0x00


	//----- nvinfo : EIATTR_KPARAM_INFO
	.align		4
.L_13:
        /*0018*/ 	.byte	0x04, 0x17
        /*001a*/ 	.short	(.L_15 - .L_14)
.L_14:
        /*001c*/ 	.word	0x00000000
        /*0020*/ 	.short	0x0005
        /*0022*/ 	.short	0x0028
        /*0024*/ 	.byte	0x00, 0xf4, 0x21, 0x00


	//----- nvinfo : EIATTR_KPARAM_INFO
	.align		4
.L_15:
        /*0028*/ 	.byte	0x04, 0x17
        /*002a*/ 	.short	(.L_17 - .L_16)
.L_16:
        /*002c*/ 	.word	0x00000000
        /*0030*/ 	.short	0x0004
        /*0032*/ 	.short	0x0020
        /*0034*/ 	.byte	0x00, 0xf4, 0x21, 0x00


	//----- nvinfo : EIATTR_KPARAM_INFO
	.align		4
.L_17:
        /*0038*/ 	.byte	0x04, 0x17
        /*003a*/ 	.short	(.L_19 - .L_18)
.L_18:
        /*003c*/ 	.word	0x00000000
        /*0040*/ 	.short	0x0003
        /*0042*/ 	.short	0x0018
        /*0044*/ 	.byte	0x00, 0xf4, 0x21, 0x00


	//----- nvinfo : EIATTR_KPARAM_INFO
	.align		4
.L_19:
        /*0048*/ 	.byte	0x04, 0x17
        /*004a*/ 	.short	(.L_21 - .L_20)
.L_20:
        /*004c*/ 	.word	0x00000000
        /*0050*/ 	.short	0x0002
        /*0052*/ 	.short	0x0010
        /*0054*/ 	.byte	0x00, 0xf4, 0x21, 0x00


	//----- nvinfo : EIATTR_KPARAM_INFO
	.align		4
.L_21:
        /*0058*/ 	.byte	0x04, 0x17
        /*005a*/ 	.short	(.L_23 - .L_22)
.L_22:
        /*005c*/ 	.word	0x00000000
        /*0060*/ 	.short	0x0001
        /*0062*/ 	.short	0x0008
        /*0064*/ 	.byte	0x00, 0xf4, 0x21, 0x00


	//----- nvinfo : EIATTR_KPARAM_INFO
	.align		4
.L_23:
        /*0068*/ 	.byte	0x04, 0x17
        /*006a*/ 	.short	(.L_25 - .L_24)
.L_24:
        /*006c*/ 	.word	0x00000000
        /*0070*/ 	.short	0x0000
        /*0072*/ 	.short	0x0000
        /*0074*/ 	.byte	0x00, 0xf4, 0x21, 0x00


	//----- nvinfo : EIATTR_SPARSE_MMA_MASK
	.align		4
.L_25:
        /*0078*/ 	.byte	0x03, 0x50
        /*007a*/ 	.short	0x0000


	//----- nvinfo : EIATTR_MAXREG_COUNT
	.align		4
        /*007c*/ 	.byte	0x03, 0x1b
        /*007e*/ 	.short	0x00ff


	//----- nvinfo : EIATTR_EXIT_INSTR_OFFSETS
	.align		4
        /*0080*/ 	.byte	0x04, 0x1c
        /*0082*/ 	.short	(.L_27 - .L_26)


	//   ....[0]....
.L_26:
        /*0084*/ 	.word	0x00000550


	//   ....[1]....
        /*0088*/ 	.word	0x00000570


	//----- nvinfo : EIATTR_REQNTID
	.align		4
.L_27:
        /*008c*/ 	.byte	0x04, 0x10
        /*008e*/ 	.short	(.L_29 - .L_28)
.L_28:
        /*0090*/ 	.word	0x00000100
        /*0094*/ 	.word	0x00000001
        /*0098*/ 	.word	0x00000001


	//----- nvinfo : EIATTR_CBANK_PARAM_SIZE
	.align		4
.L_29:
        /*009c*/ 	.byte	0x03, 0x19
        /*009e*/ 	.short	0x0034


	//----- nvinfo : EIATTR_PARAM_CBANK
	.align		4
        /*00a0*/ 	.byte	0x04, 0x0a
        /*00a2*/ 	.short	(.L_31 - .L_30)
	.align		4
.L_30:
        /*00a4*/ 	.word	index@(.nv.constant0.triton_poi_fused__native_batch_norm_legit_no_training_relu_9)
        /*00a8*/ 	.short	0x0210
        /*00aa*/ 	.short	0x0034


	//----- nvinfo : EIATTR_SW_WAR
	.align		4
.L_31:
        /*00ac*/ 	.byte	0x04, 0x36
        /*00ae*/ 	.short	(.L_33 - .L_32)
.L_32:
        /*00b0*/ 	.word	0x00000008
.L_33:


//--------------------- .nv.callgraph             --------------------------
	.section	.nv.callgraph,"",@"SHT_CUDA_CALLGRAPH"
	.align	4
	.sectionentsize	8
	.align		4
        /*0000*/ 	.word	0x00000000
	.align		4
        /*0004*/ 	.word	0xffffffff
	.align		4
        /*0008*/ 	.word	0x00000000
	.align		4
        /*000c*/ 	.word	0xfffffffe
	.align		4
        /*0010*/ 	.word	0x00000000
	.align		4
        /*0014*/ 	.word	0xfffffffd
	.align		4
        /*0018*/ 	.word	0x00000000
	.align		4
        /*001c*/ 	.word	0xfffffffc


//--------------------- .nv.constant4             --------------------------
	.section	.nv.constant4,"a",@progbits
	.align	8
	.align		8
.nv.constant4:
        /*0000*/ 	.dword	_$_str
	.align		8
        /*0008*/ 	.dword	_$_str_$_2


//--------------------- .text.triton_poi_fused__native_batch_norm_legit_no_training_relu_9 --------------------------
	.section	.text.triton_poi_fused__native_batch_norm_legit_no_training_relu_9,"ax",@progbits
	.align	128
        .global         triton_poi_fused__native_batch_norm_legit_no_training_relu_9
        .type           triton_poi_fused__native_batch_norm_legit_no_training_relu_9,@function
        .size           triton_poi_fused__native_batch_norm_legit_no_training_relu_9,(.L_x_1 - triton_poi_fused__native_batch_norm_legit_no_training_relu_9)
        .other          triton_poi_fused__native_batch_norm_legit_no_training_relu_9,@"STO_CUDA_ENTRY STV_DEFAULT"
triton_poi_fused__native_batch_norm_legit_no_training_relu_9:
.text.triton_poi_fused__native_batch_norm_legit_no_training_relu_9:
[----:B------:R-:W0:Y:S01]  /*0000*/  LDC R1, c[0x0][0x28] ;  /* 0x00000a00ff017b82 */ /* 0x000e220000000800 */
[----:B------:R-:W1:Y:S01]  /*0010*/  S2R R0, SR_TID.X ;  /* 0x0000000000007919 */ /* 0x000e620000002100 */
[----:B------:R-:W-:Y:S01]  /*0020*/  HFMA2.MMA R2, -RZ, RZ, 0, 0 ;  /* 0x00000000ff027435 */ /* 0x000fe200000001ff */
[----:B------:R-:W-:-:S05]  /*0030*/  IMAD.MOV.U32 R6, RZ, RZ, RZ ;  /* 0x000000ffff067224 */ /* 0x000fca00078e00ff */
[----:B------:R-:W2:Y:S01]  /*0040*/  LDC.64 R4, c[0x0][0x220] ;  /* 0x00008800ff047b82 */ /* 0x000ea20000000a00 */
[----:B------:R-:W3:Y:S01]  /*0050*/  S2R R3, SR_CTAID.X ;  /* 0x0000000000037919 */ /* 0x000ee20000002500 */
[----:B------:R-:W-:Y:S01]  /*0060*/  CS2R R12, SRZ ;  /* 0x00000000000c7805 */ /* 0x000fe2000001ff00 */
[----:B------:R-:W-:-:S05]  /*0070*/  ULDC.64 UR4, c[0x0][0x208] ;  /* 0x0000820000047ab9 */ /* 0x000fca0000000a00 */
[----:B------:R-:W4:Y:S08]  /*0080*/  LDC.64 R22, c[0x0][0x218] ;  /* 0x00008600ff167b82 */ /* 0x000f300000000a00 */
[----:B------:R-:W5:Y:S08]  /*0090*/  LDC.64 R24, c[0x0][0x210] ;  /* 0x00008400ff187b82 */ /* 0x000f700000000a00 */
[----:B------:R-:W4:Y:S01]  /*00a0*/  LDC.64 R10, c[0x0][0x228] ;  /* 0x00008a00ff0a7b82 */ /* 0x000f220000000a00 */
[----:B-1----:R-:W-:-:S07]  /*00b0*/  SHF.L.U32 R0, R0, 0x1, RZ ;  /* 0x0000000100007819 */ /* 0x002fce00000006ff */
[----:B------:R-:W1:Y:S01]  /*00c0*/  LDC.64 R14, c[0x0][0x230] ;  /* 0x00008c00ff0e7b82 */ /* 0x000e620000000a00 */
[----:B------:R-:W-:-:S04]  /*00d0*/  LOP3.LUT R0, R0, 0x1fe, RZ, 0xc0, !PT ;  /* 0x000001fe00007812 */ /* 0x000fc800078ec0ff */
[----:B---3--:R-:W-:-:S04]  /*00e0*/  LEA R3, R3, R0, 0x9 ;  /* 0x0000000003037211 */ /* 0x008fc800078e48ff */
[C---:B------:R-:W-:Y:S01]  /*00f0*/  ISETP.GE.AND P0, PT, R3.reuse, 0xe8900, PT ;  /* 0x000e89000300780c */ /* 0x040fe20003f06270 */
[----:B------:R-:W-:-:S04]  /*0100*/  IMAD.HI R0, R3, -0x7319a973, R2 ;  /* 0x8ce6568d03007827 */ /* 0x000fc800078e0202 */
[----:B------:R-:W-:Y:S01]  /*0110*/  VIADD R7, R3, 0x1 ;  /* 0x0000000103077836 */ /* 0x000fe20000000000 */
[----:B------:R-:W-:-:S03]  /*0120*/  SHF.R.U32.HI R9, RZ, 0x1f, R0 ;  /* 0x0000001fff097819 */ /* 0x000fc60000011600 */
[----:B------:R-:W-:Y:S01]  /*0130*/  IMAD.HI R6, R7, -0x7319a973, R6 ;  /* 0x8ce6568d07067827 */ /* 0x000fe200078e0206 */
[----:B------:R-:W-:-:S04]  /*0140*/  LEA.HI.SX32 R9, R0, R9, 0x15 ;  /* 0x0000000900097211 */ /* 0x000fc800078faaff */
[----:B------:R-:W-:Y:S02]  /*0150*/  SHF.R.U32.HI R7, RZ, 0x1f, R6 ;  /* 0x0000001fff077819 */ /* 0x000fe40000011606 */
[----:B------:R-:W-:Y:S02]  /*0160*/  LEA.HI R0, R9, R9, RZ, 0x6 ;  /* 0x0000000909007211 */ /* 0x000fe400078f30ff */
[----:B------:R-:W-:Y:S02]  /*0170*/  LEA.HI.SX32 R17, R6, R7, 0x15 ;  /* 0x0000000706117211 */ /* 0x000fe400078faaff */
[----:B------:R-:W-:Y:S02]  /*0180*/  LOP3.LUT R0, R0, 0xffffffc0, RZ, 0xc0, !PT ;  /* 0xffffffc000007812 */ /* 0x000fe400078ec0ff */
[----:B------:R-:W-:Y:S02]  /*0190*/  LEA.HI R2, R17, R17, RZ, 0x6 ;  /* 0x0000001111027211 */ /* 0x000fe400078f30ff */
[----:B------:R-:W-:-:S02]  /*01a0*/  IADD3 R9, R9, -R0, RZ ;  /* 0x8000000009097210 */ /* 0x000fc40007ffe0ff */
[----:B------:R-:W-:Y:S02]  /*01b0*/  LOP3.LUT R0, R2, 0xffffffc0, RZ, 0xc0, !PT ;  /* 0xffffffc002007812 */ /* 0x000fe400078ec0ff */
[----:B------:R-:W-:Y:S01]  /*01c0*/  MOV R2, RZ ;  /* 0x000000ff00027202 */ /* 0x000fe20000000f00 */
[----:B--2---:R-:W-:-:S04]  /*01d0*/  IMAD.WIDE R6, R9, 0x4, R4 ;  /* 0x0000000409067825 */ /* 0x004fc800078e0204 */
[----:B------:R-:W-:Y:S01]  /*01e0*/  IMAD.IADD R17, R17, 0x1, -R0 ;  /* 0x0000000111117824 */ /* 0x000fe200078e0a00 */
[----:B------:R-:W2:Y:S03]  /*01f0*/  @!P0 LDG.E.EL R2, desc[UR4][R6.64] ;  /* 0x0000000406028981 */ /* 0x000ea6000c2e1900 */
[----:B------:R-:W-:-:S05]  /*0200*/  IMAD.WIDE R20, R17, 0x4, R4 ;  /* 0x0000000411147825 */ /* 0x000fca00078e0204 */
[----:B------:R5:W3:Y:S01]  /*0210*/  @!P0 LDG.E.EL R12, desc[UR4][R20.64] ;  /* 0x00000004140c8981 */ /* 0x000ae2000c2e1900 */
[----:B------:R-:W-:Y:S01]  /*0220*/  HFMA2.MMA R0, -RZ, RZ, 0, 0 ;  /* 0x00000000ff007435 */ /* 0x000fe200000001ff */
[----:B------:R-:W-:Y:S01]  /*0230*/  CS2R R4, SRZ ;  /* 0x0000000000047805 */ /* 0x000fe2000001ff00 */
[----:B----4-:R-:W-:-:S04]  /*0240*/  IMAD.WIDE R18, R9, 0x4, R22 ;  /* 0x0000000409127825 */ /* 0x010fc800078e0216 */
[----:B------:R-:W-:Y:S01]  /*0250*/  IMAD.WIDE R22, R17, 0x4, R22 ;  /* 0x0000000411167825 */ /* 0x000fe200078e0216 */
[----:B------:R-:W4:Y:S03]  /*0260*/  @!P0 LDG.E.EL R13, desc[UR4][R18.64] ;  /* 0x00000004120d8981 */ /* 0x000f26000c2e1900 */
[----:B-----5:R-:W-:Y:S01]  /*0270*/  IMAD.WIDE R20, R3, 0x4, R24 ;  /* 0x0000000403147825 */ /* 0x020fe200078e0218 */
[----:B------:R-:W5:Y:S03]  /*0280*/  @!P0 LDG.E.EL R0, desc[UR4][R22.64] ;  /* 0x0000000416008981 */ /* 0x000f66000c2e1900 */
[C---:B0-----:R-:W-:Y:S01]  /*0290*/  IMAD.WIDE R6, R9.reuse, 0x4, R10 ;  /* 0x0000000409067825 */ /* 0x041fe200078e020a */
[----:B------:R-:W5:Y:S03]  /*02a0*/  @!P0 LDG.E.64 R4, desc[UR4][R20.64] ;  /* 0x0000000414048981 */ /* 0x000f66000c1e1b00 */
[----:B-1----:R-:W-:-:S04]  /*02b0*/  IMAD.WIDE R8, R9, 0x4, R14 ;  /* 0x0000000409087825 */ /* 0x002fc800078e020e */
[----:B------:R-:W-:-:S04]  /*02c0*/  IMAD.WIDE R10, R17, 0x4, R10 ;  /* 0x00000004110a7825 */ /* 0x000fc800078e020a */
[----:B------:R-:W-:Y:S01]  /*02d0*/  IMAD.WIDE R24, R17, 0x4, R14 ;  /* 0x0000000411187825 */ /* 0x000fe200078e020e */
[----:B------:R-:W-:Y:S02]  /*02e0*/  CS2R R16, SRZ ;  /* 0x0000000000107805 */ /* 0x000fe4000001ff00 */
[----:B------:R-:W-:-:S04]  /*02f0*/  CS2R R14, SRZ ;  /* 0x00000000000e7805 */ /* 0x000fc8000001ff00 */
[----:B------:R0:W4:Y:S04]  /*0300*/  @!P0 LDG.E.EL R16, desc[UR4][R6.64] ;  /* 0x0000000406108981 */ /* 0x000128000c2e1900 */
[----:B------:R-:W4:Y:S04]  /*0310*/  @!P0 LDG.E.EL R17, desc[UR4][R10.64] ;  /* 0x000000040a118981 */ /* 0x000f28000c2e1900 */
[----:B------:R1:W4:Y:S01]  /*0320*/  @!P0 LDG.E.EL R15, desc[UR4][R8.64] ;  /* 0x00000004080f8981 */ /* 0x000322000c2e1900 */
[----:B0-----:R-:W0:Y:S03]  /*0330*/  LDC.64 R6, c[0x0][0x238] ;  /* 0x00008e00ff067b82 */ /* 0x001e260000000a00 */
[----:B------:R-:W4:Y:S01]  /*0340*/  @!P0 LDG.E.EL R14, desc[UR4][R24.64] ;  /* 0x00000004180e8981 */ /* 0x000f22000c2e1900 */
[----:B0-----:R-:W-:-:S04]  /*0350*/  IMAD.WIDE R6, R3, 0x4, R6 ;  /* 0x0000000403067825 */ /* 0x001fc800078e0206 */
[----:B--2---:R-:W-:-:S04]  /*0360*/  FADD R2, R2, 0.0010000000474974513054 ;  /* 0x3a83126f02027421 */ /* 0x004fc80000000000 */
[----:B------:R-:W0:Y:S01]  /*0370*/  MUFU.SQRT R18, R2 ;  /* 0x0000000200127308 */ /* 0x000e220000002000 */
[----:B---3--:R-:W-:-:S07]  /*0380*/  FADD R12, R12, 0.0010000000474974513054 ;  /* 0x3a83126f0c0c7421 */ /* 0x008fce0000000000 */
[----:B------:R-:W2:Y:S01]  /*0390*/  MUFU.SQRT R19, R12 ;  /* 0x0000000c00137308 */ /* 0x000ea20000002000 */
[C---:B0-----:R-:W-:Y:S02]  /*03a0*/  FSETP.GT.AND P1, PT, R18.reuse, 8.50705917302346158658e+37, PT ;  /* 0x7e8000001200780b */ /* 0x041fe40003f24000 */
[----:B------:R-:W-:Y:S02]  /*03b0*/  FSETP.GEU.AND P3, PT, R18, 1.175494350822287508e-38, PT ;  /* 0x008000001200780b */ /* 0x000fe40003f6e000 */
[C---:B--2---:R-:W-:Y:S02]  /*03c0*/  FSETP.GT.AND P2, PT, R19.reuse, 8.50705917302346158658e+37, PT ;  /* 0x7e8000001300780b */ /* 0x044fe40003f44000 */
[----:B------:R-:W-:-:S07]  /*03d0*/  FSETP.GEU.AND P4, PT, R19, 1.175494350822287508e-38, PT ;  /* 0x008000001300780b */ /* 0x000fce0003f8e000 */
[----:B------:R-:W-:-:S04]  /*03e0*/  @P1 FMUL R18, R18, 0.25 ;  /* 0x3e80000012121820 */ /* 0x000fc80000400000 */
[----:B------:R-:W-:Y:S01]  /*03f0*/  @!P3 FMUL R18, R18, 16777216 ;  /* 0x4b8000001212b820 */ /* 0x000fe20000400000 */
[----:B------:R-:W-:-:S04]  /*0400*/  @P2 FMUL R19, R19, 0.25 ;  /* 0x3e80000013132820 */ /* 0x000fc80000400000 */
[----:B------:R-:W-:Y:S01]  /*0410*/  @!P4 FMUL R19, R19, 16777216 ;  /* 0x4b8000001313c820 */ /* 0x000fe20000400000 */
[----:B------:R-:W0:Y:S01]  /*0420*/  MUFU.RCP R18, R18 ;  /* 0x0000001200127308 */ /* 0x000e220000001000 */
[----:B------:R-:W-:-:S07]  /*0430*/  MOV R2, 0x3e800000 ;  /* 0x3e80000000027802 */ /* 0x000fce0000000f00 */
[----:B------:R-:W2:Y:S01]  /*0440*/  MUFU.RCP R19, R19 ;  /* 0x0000001300137308 */ /* 0x000ea20000001000 */
[C---:B-1----:R-:W-:Y:S02]  /*0450*/  FSEL R9, R2.reuse, 1, P1 ;  /* 0x3f80000002097808 */ /* 0x042fe40000800000 */
[----:B------:R-:W-:-:S03]  /*0460*/  FSEL R2, R2, 1, P2 ;  /* 0x3f80000002027808 */ /* 0x000fc60001000000 */
[----:B------:R-:W-:Y:S02]  /*0470*/  @!P3 FMUL R9, R9, 16777216 ;  /* 0x4b8000000909b820 */ /* 0x000fe40000400000 */
[----:B------:R-:W-:Y:S01]  /*0480*/  @!P4 FMUL R2, R2, 16777216 ;  /* 0x4b8000000202c820 */ /* 0x000fe20000400000 */
[----:B-----5:R-:W-:Y:S01]  /*0490*/  FADD R0, -R0, R5 ;  /* 0x0000000500007221 */ /* 0x020fe20000000100 */
[----:B----4-:R-:W-:Y:S01]  /*04a0*/  FADD R4, -R13, R4 ;  /* 0x000000040d047221 */ /* 0x010fe20000000100 */
[----:B0-----:R-:W-:Y:S01]  /*04b0*/  FMUL R9, R18, R9 ;  /* 0x0000000912097220 */ /* 0x001fe20000400000 */
[----:B--2---:R-:W-:-:S03]  /*04c0*/  FMUL R5, R19, R2 ;  /* 0x0000000213057220 */ /* 0x004fc60000400000 */
[----:B------:R-:W-:Y:S01]  /*04d0*/  FMUL R4, R4, R9 ;  /* 0x0000000904047220 */ /* 0x000fe20000400000 */
[----:B------:R-:W-:-:S03]  /*04e0*/  FMUL R5, R0, R5 ;  /* 0x0000000500057220 */ /* 0x000fc60000400000 */
[----:B------:R-:W-:Y:S01]  /*04f0*/  FFMA R4, R4, R16, R15 ;  /* 0x0000001004047223 */ /* 0x000fe2000000000f */
[----:B------:R-:W-:-:S04]  /*0500*/  FFMA R5, R5, R17, R14 ;  /* 0x0000001105057223 */ /* 0x000fc8000000000e */
[C---:B------:R-:W-:Y:S02]  /*0510*/  FSETP.GEU.AND P1, PT, R4.reuse, RZ, PT ;  /* 0x000000ff0400720b */ /* 0x040fe40003f2e000 */
[C---:B------:R-:W-:Y:S02]  /*0520*/  FSETP.GEU.AND P2, PT, R5.reuse, RZ, PT ;  /* 0x000000ff0500720b */ /* 0x040fe40003f4e000 */
[----:B------:R-:W-:Y:S02]  /*0530*/  FSEL R4, R4, RZ, P1 ;  /* 0x000000ff04047208 */ /* 0x000fe40000800000 */
[----:B------:R-:W-:Y:S01]  /*0540*/  FSEL R5, R5, RZ, P2 ;  /* 0x000000ff05057208 */ /* 0x000fe20001000000 */
[----:B------:R-:W-:Y:S08]  /*0550*/  @P0 EXIT ;  /* 0x000000000000094d */ /* 0x000ff00003800000 */
[----:B------:R-:W-:Y:S01]  /*0560*/  STG.E.64 desc[UR4][R6.64], R4 ;  /* 0x0000000406007986 */ /* 0x000fe2000c101b04 */
[----:B------:R-:W-:Y:S05]  /*0570*/  EXIT ;  /* 0x000000000000794d */ /* 0x000fea0003800000 */
.L_x_0:
[----:B------:R-:W-:-:S00]  /*0580*/  BRA `(.L_x_0) ;  /* 0xfffffffc00fc7947 */ /* 0x000fc0000383ffff */
[----:B------:R-:W-:-:S00]  /*0590*/  NOP ;  /* 0x0000000000007918 */ /* 0x000fc00000000000 */
        /* <DEDUP_REMOVED lines=14> */
.L_x_1:


//--------------------- .nv.global.init           --------------------------
	.section	.nv.global.init,"aw",@progbits
.nv.global.init:
	.type		_$_str,@object
	.size		_$_str,(_$_str_$_2 - _$_str)
_$_str:
        /*0000*/ 	.byte	0x5f, 0x5f, 0x43, 0x55, 0x44, 0x41, 0x5f, 0x46, 0x54, 0x5a, 0x00
	.type		_$_str_$_2,@object
	.size		_$_str_$_2,(.L_1 - _$_str_$_2)
_$_str_$_2:
        /*000b*/ 	.byte	0x5f, 0x5f, 0x43, 0x55, 0x44, 0x41, 0x5f, 0x50, 0x52, 0x45, 0x43, 0x5f, 0x53, 0x51, 0x52, 0x54
        /*001b*/ 	.byte	0x00
.L_1:


//--------------------- .nv.constant0.triton_poi_fused__native_batch_norm_legit_no_training_relu_9 --------------------------
	.section	.nv.constant0.triton_poi_fused__native_batch_norm_legit_no_training_relu_9,"a",@progbits
	.sectionflags	@""
	.align	4
.nv.constant0.triton_poi_fused__native_batch_norm_legit_no_training_relu_9:
	.zero		580
